//
// Generated by NVIDIA NVVM Compiler
//
// Compiler Build ID: CL-36424714
// Cuda compilation tools, release 13.0, V13.0.88
// Based on NVVM 20.0.0
//

.version 9.0
.target sm_100
.address_size 64

	// .globl	_Z12changeValuesPfi

.visible .entry _Z12changeValuesPfi(
	.param .u64 .ptr .align 1 _Z12changeValuesPfi_param_0,
	.param .u32 _Z12changeValuesPfi_param_1
)
{
	.reg .pred 	%p<2>;
	.reg .b32 	%r<7>;
	.reg .b32 	%f<4>;
	.reg .b64 	%rd<5>;

	ld.param.u64 	%rd1, [_Z12changeValuesPfi_param_0];
	ld.param.u32 	%r2, [_Z12changeValuesPfi_param_1];
	mov.u32 	%r3, %ctaid.x;
	mov.u32 	%r4, %ntid.x;
	mov.u32 	%r5, %tid.x;
	mad.lo.s32 	%r1, %r3, %r4, %r5;
	setp.ge.s32 	%p1, %r1, %r2;
	@%p1 bra 	$L__BB0_2;
	cvta.to.global.u64 	%rd2, %rd1;
	mul.wide.s32 	%rd3, %r1, 4;
	add.s64 	%rd4, %rd2, %rd3;
	ld.global.f32 	%f1, [%rd4];
	mul.f32 	%f2, %f1, 0f41200000;
	cvt.rzi.s32.f32 	%r6, %f2;
	cvt.rn.f32.s32 	%f3, %r6;
	st.global.f32 	[%rd4], %f3;
$L__BB0_2:
	ret;

}
	// .globl	_Z11updateStatePfS_ififf
.visible .entry _Z11updateStatePfS_ififf(
	.param .u64 .ptr .align 1 _Z11updateStatePfS_ififf_param_0,
	.param .u64 .ptr .align 1 _Z11updateStatePfS_ififf_param_1,
	.param .u32 _Z11updateStatePfS_ififf_param_2,
	.param .f32 _Z11updateStatePfS_ififf_param_3,
	.param .u32 _Z11updateStatePfS_ififf_param_4,
	.param .f32 _Z11updateStatePfS_ififf_param_5,
	.param .f32 _Z11updateStatePfS_ififf_param_6
)
{
	.reg .pred 	%p<2>;
	.reg .b32 	%r<12>;
	.reg .b32 	%f<26>;
	.reg .b64 	%rd<10>;

	ld.param.u64 	%rd1, [_Z11updateStatePfS_ififf_param_0];
	ld.param.u64 	%rd2, [_Z11updateStatePfS_ififf_param_1];
	ld.param.u32 	%r2, [_Z11updateStatePfS_ififf_param_2];
	ld.param.f32 	%f1, [_Z11updateStatePfS_ififf_param_3];
	ld.param.u32 	%r3, [_Z11updateStatePfS_ififf_param_4];
	ld.param.f32 	%f2, [_Z11updateStatePfS_ififf_param_5];
	ld.param.f32 	%f3, [_Z11updateStatePfS_ififf_param_6];
	mov.u32 	%r4, %ctaid.x;
	mov.u32 	%r5, %ntid.x;
	mov.u32 	%r6, %tid.x;
	mad.lo.s32 	%r7, %r4, %r5, %r6;
	add.s32 	%r1, %r7, %r3;
	add.s32 	%r8, %r3, %r2;
	setp.ge.s32 	%p1, %r1, %r8;
	@%p1 bra 	$L__BB1_2;
	cvta.to.global.u64 	%rd3, %rd1;
	cvta.to.global.u64 	%rd4, %rd2;
	mul.wide.s32 	%rd5, %r1, 4;
	add.s64 	%rd6, %rd3, %rd5;
	ld.global.f32 	%f4, [%rd6];
	add.s64 	%rd7, %rd4, %rd5;
	ld.global.f32 	%f5, [%rd7];
	add.f32 	%f6, %f4, %f5;
	sub.s32 	%r9, %r1, %r2;
	mul.wide.s32 	%rd8, %r9, 4;
	add.s64 	%rd9, %rd3, %rd8;
	ld.global.f32 	%f7, [%rd9];
	neg.f32 	%f8, %f2;
	sub.f32 	%f9, %f6, %f3;
	mul.f32 	%f10, %f9, %f8;
	fma.rn.f32 	%f11, %f10, 0f3BBB989D, 0f3F000000;
	cvt.sat.f32.f32 	%f12, %f11;
	mov.f32 	%f13, 0f4B400001;
	mov.f32 	%f14, 0f437C0000;
	fma.rm.f32 	%f15, %f12, %f14, %f13;
	add.f32 	%f16, %f15, 0fCB40007F;
	neg.f32 	%f17, %f16;
	fma.rn.f32 	%f18, %f10, 0f3FB8AA3B, %f17;
	fma.rn.f32 	%f19, %f10, 0f32A57060, %f18;
	mov.b32 	%r10, %f15;
	shl.b32 	%r11, %r10, 23;
	mov.b32 	%f20, %r11;
	ex2.approx.ftz.f32 	%f21, %f19;
	fma.rn.f32 	%f22, %f21, %f20, 0f3F800000;
	rcp.rn.f32 	%f23, %f22;
	sub.f32 	%f24, %f23, %f7;
	fma.rn.f32 	%f25, %f1, %f24, %f7;
	st.global.f32 	[%rd6], %f25;
$L__BB1_2:
	ret;

}


// ===== COMPILED SASS (sm_100) =====

	.target	sm_100

	.elftype	@"ET_EXEC"


//--------------------- .note.nv.tkinfo           --------------------------
	.section	.note.nv.tkinfo,"",@"SHT_NOTE"
	.sectionflags	@"SHF_NOTE_NV_TKINFO"
	.tkinfo
        /*0018*/ 	.word	0x00000002
        /*0030*/ 	.string	""
        /*0030*/ 	.string	"ptxas"
        /*0030*/ 	.string	"Cuda compilation tools, release 13.0, V13.0.88"
        /*0030*/ 	.string	"Build cuda_13.0.r13.0/compiler.36424714_0"
        /*0030*/ 	.string	"-arch sm_100 -m 64 "



//--------------------- .note.nv.cuinfo           --------------------------
	.section	.note.nv.cuinfo,"",@"SHT_NOTE"
	.sectionflags	@"SHF_NOTE_NV_CUINFO"
        /*0018*/ 	.short	0x0002
        /*001a*/ 	.short	0x0064
        /*001c*/ 	.short	0x0082
	.zero		2


//--------------------- .nv.info                  --------------------------
	.section	.nv.info,"",@"SHT_CUDA_INFO"
	.align	4


	//----- nvinfo : EIATTR_REGCOUNT
	.align		4
        /*0000*/ 	.byte	0x04, 0x2f
        /*0002*/ 	.short	(.L_1 - .L_0)
	.align		4
.L_0:
        /*0004*/ 	.word	index@(_Z12changeValuesPfi)
        /*0008*/ 	.word	0x00000008


	//----- nvinfo : EIATTR_FRAME_SIZE
	.align		4
.L_1:
        /*000c*/ 	.byte	0x04, 0x11
        /*000e*/ 	.short	(.L_3 - .L_2)
	.align		4
.L_2:
        /*0010*/ 	.word	index@(_Z12changeValuesPfi)
        /*0014*/ 	.word	0x00000000


	//----- nvinfo : EIATTR_REGCOUNT
	.align		4
.L_3:
        /*0018*/ 	.byte	0x04, 0x2f
        /*001a*/ 	.short	(.L_5 - .L_4)
	.align		4
.L_4:
        /*001c*/ 	.word	index@(_Z11updateStatePfS_ififf)
        /*0020*/ 	.word	0x00000010


	//----- nvinfo : EIATTR_FRAME_SIZE
	.align		4
.L_5:
        /*0024*/ 	.byte	0x04, 0x11
        /*0026*/ 	.short	(.L_7 - .L_6)
	.align		4
.L_6:
        /*0028*/ 	.word	index@($__internal_0_$__cuda_sm20_rcp_rn_f32_slowpath)
        /*002c*/ 	.word	0x00000000


	//----- nvinfo : EIATTR_FRAME_SIZE
	.align		4
.L_7:
        /*0030*/ 	.byte	0x04, 0x11
        /*0032*/ 	.short	(.L_9 - .L_8)
	.align		4
.L_8:
        /*0034*/ 	.word	index@(_Z11updateStatePfS_ififf)
        /*0038*/ 	.word	0x00000000


	//----- nvinfo : EIATTR_MIN_STACK_SIZE
	.align		4
.L_9:
        /*003c*/ 	.byte	0x04, 0x12
        /*003e*/ 	.short	(.L_11 - .L_10)
	.align		4
.L_10:
        /*0040*/ 	.word	index@(_Z11updateStatePfS_ififf)
        /*0044*/ 	.word	0x00000000


	//----- nvinfo : EIATTR_MIN_STACK_SIZE
	.align		4
.L_11:
        /*0048*/ 	.byte	0x04, 0x12
        /*004a*/ 	.short	(.L_13 - .L_12)
	.align		4
.L_12:
        /*004c*/ 	.word	index@(_Z12changeValuesPfi)
        /*0050*/ 	.word	0x00000000
.L_13:


//--------------------- .nv.compat                --------------------------
	.section	.nv.compat,"",@"SHT_CUDA_COMPAT_INFO"
	.align	4
        /*0000*/ 	.byte	0x02, 0x09, 0x00, 0x00, 0x02, 0x02, 0x01, 0x00, 0x02, 0x05, 0x05, 0x00, 0x03, 0x07, 0x01, 0x01
        /*0010*/ 	.byte	0x02, 0x03, 0x00, 0x00, 0x02, 0x06, 0x01, 0x00, 0x04, 0x0b, 0x08, 0x00, 0x09, 0x00, 0x00, 0x00
        /*0020*/ 	.byte	0x00, 0x00, 0x00, 0x00


//--------------------- .nv.info._Z11updateStatePfS_ififf --------------------------
	.section	.nv.info._Z11updateStatePfS_ififf,"",@"SHT_CUDA_INFO"
	.sectionflags	@""
	.align	4


	//----- nvinfo : EIATTR_CUDA_API_VERSION
	.align		4
        /*0000*/ 	.byte	0x04, 0x37
        /*0002*/ 	.short	(.L_15 - .L_14)
.L_14:
        /*0004*/ 	.word	0x00000082


	//----- nvinfo : EIATTR_KPARAM_INFO
	.align		4
.L_15:
        /*0008*/ 	.byte	0x04, 0x17
        /*000a*/ 	.short	(.L_17 - .L_16)
.L_16:
        /*000c*/ 	.word	0x00000000
        /*0010*/ 	.short	0x0006
        /*0012*/ 	.short	0x0020
        /*0014*/ 	.byte	0x00, 0xf0, 0x11, 0x00


	//----- nvinfo : EIATTR_KPARAM_INFO
	.align		4
.L_17:
        /*0018*/ 	.byte	0x04, 0x17
        /*001a*/ 	.short	(.L_19 - .L_18)
.L_18:
        /*001c*/ 	.word	0x00000000
        /*0020*/ 	.short	0x0005
        /*0022*/ 	.short	0x001c
        /*0024*/ 	.byte	0x00, 0xf0, 0x11, 0x00


	//----- nvinfo : EIATTR_KPARAM_INFO
	.align		4
.L_19:
        /*0028*/ 	.byte	0x04, 0x17
        /*002a*/ 	.short	(.L_21 - .L_20)
.L_20:
        /*002c*/ 	.word	0x00000000
        /*0030*/ 	.short	0x0004
        /*0032*/ 	.short	0x0018
        /*0034*/ 	.byte	0x00, 0xf0, 0x11, 0x00


	//----- nvinfo : EIATTR_KPARAM_INFO
	.align		4
.L_21:
        /*0038*/ 	.byte	0x04, 0x17
        /*003a*/ 	.short	(.L_23 - .L_22)
.L_22:
        /*003c*/ 	.word	0x00000000
        /*0040*/ 	.short	0x0003
        /*0042*/ 	.short	0x0014
        /*0044*/ 	.byte	0x00, 0xf0, 0x11, 0x00


	//----- nvinfo : EIATTR_KPARAM_INFO
	.align		4
.L_23:
        /*0048*/ 	.byte	0x04, 0x17
        /*004a*/ 	.short	(.L_25 - .L_24)
.L_24:
        /*004c*/ 	.word	0x00000000
        /*0050*/ 	.short	0x0002
        /*0052*/ 	.short	0x0010
        /*0054*/ 	.byte	0x00, 0xf0, 0x11, 0x00


	//----- nvinfo : EIATTR_KPARAM_INFO
	.align		4
.L_25:
        /*0058*/ 	.byte	0x04, 0x17
        /*005a*/ 	.short	(.L_27 - .L_26)
.L_26:
        /*005c*/ 	.word	0x00000000
        /*0060*/ 	.short	0x0001
        /*0062*/ 	.short	0x0008
        /*0064*/ 	.byte	0x00, 0xf5, 0x21, 0x00


	//----- nvinfo : EIATTR_KPARAM_INFO
	.align		4
.L_27:
        /*0068*/ 	.byte	0x04, 0x17
        /*006a*/ 	.short	(.L_29 - .L_28)
.L_28:
        /*006c*/ 	.word	0x00000000
        /*0070*/ 	.short	0x0000
        /*0072*/ 	.short	0x0000
        /*0074*/ 	.byte	0x00, 0xf5, 0x21, 0x00


	//----- nvinfo : EIATTR_SPARSE_MMA_MASK
	.align		4
.L_29:
        /*0078*/ 	.byte	0x03, 0x50
        /*007a*/ 	.short	0x0000


	//----- nvinfo : EIATTR_MAXREG_COUNT
	.align		4
        /*007c*/ 	.byte	0x03, 0x1b
        /*007e*/ 	.short	0x00ff


	//----- nvinfo : EIATTR_MERCURY_ISA_VERSION
	.align		4
        /*0080*/ 	.byte	0x03, 0x5f
        /*0082*/ 	.short	0x0101


	//----- nvinfo : EIATTR_VRC_CTA_INIT_COUNT
	.align		4
        /*0084*/ 	.byte	0x02, 0x4a
	.zero		1
	.zero		1


	//----- nvinfo : EIATTR_EXIT_INSTR_OFFSETS
	.align		4
        /*0088*/ 	.byte	0x04, 0x1c
        /*008a*/ 	.short	(.L_31 - .L_30)


	//   ....[0]....
.L_30:
        /*008c*/ 	.word	0x000000a0


	//   ....[1]....
        /*0090*/ 	.word	0x00000350


	//----- nvinfo : EIATTR_CRS_STACK_SIZE
	.align		4
.L_31:
        /*0094*/ 	.byte	0x04, 0x1e
        /*0096*/ 	.short	(.L_33 - .L_32)
.L_32:
        /*0098*/ 	.word	0x00000000


	//----- nvinfo : EIATTR_CBANK_PARAM_SIZE
	.align		4
.L_33:
        /*009c*/ 	.byte	0x03, 0x19
        /*009e*/ 	.short	0x0024


	//----- nvinfo : EIATTR_PARAM_CBANK
	.align		4
        /*00a0*/ 	.byte	0x04, 0x0a
        /*00a2*/ 	.short	(.L_35 - .L_34)
	.align		4
.L_34:
        /*00a4*/ 	.word	index@(.nv.constant0._Z11updateStatePfS_ififf)
        /*00a8*/ 	.short	0x0380
        /*00aa*/ 	.short	0x0024


	//----- nvinfo : EIATTR_SW_WAR
	.align		4
.L_35:
        /*00ac*/ 	.byte	0x04, 0x36
        /*00ae*/ 	.short	(.L_37 - .L_36)
.L_36:
        /*00b0*/ 	.word	0x00000008
.L_37:


//--------------------- .nv.info._Z12changeValuesPfi --------------------------
	.section	.nv.info._Z12changeValuesPfi,"",@"SHT_CUDA_INFO"
	.sectionflags	@""
	.align	4


	//----- nvinfo : EIATTR_CUDA_API_VERSION
	.align		4
        /*0000*/ 	.byte	0x04, 0x37
        /*0002*/ 	.short	(.L_39 - .L_38)
.L_38:
        /*0004*/ 	.word	0x00000082


	//----- nvinfo : EIATTR_KPARAM_INFO
	.align		4
.L_39:
        /*0008*/ 	.byte	0x04, 0x17
        /*000a*/ 	.short	(.L_41 - .L_40)
.L_40:
        /*000c*/ 	.word	0x00000000
        /*0010*/ 	.short	0x0001
        /*0012*/ 	.short	0x0008
        /*0014*/ 	.byte	0x00, 0xf0, 0x11, 0x00


	//----- nvinfo : EIATTR_KPARAM_INFO
	.align		4
.L_41:
        /*0018*/ 	.byte	0x04, 0x17
        /*001a*/ 	.short	(.L_43 - .L_42)
.L_42:
        /*001c*/ 	.word	0x00000000
        /*0020*/ 	.short	0x0000
        /*0022*/ 	.short	0x0000
        /*0024*/ 	.byte	0x00, 0xf5, 0x21, 0x00


	//----- nvinfo : EIATTR_SPARSE_MMA_MASK
	.align		4
.L_43:
        /*0028*/ 	.byte	0x03, 0x50
        /*002a*/ 	.short	0x0000


	//----- nvinfo : EIATTR_MAXREG_COUNT
	.align		4
        /*002c*/ 	.byte	0x03, 0x1b
        /*002e*/ 	.short	0x00ff


	//----- nvinfo : EIATTR_MERCURY_ISA_VERSION
	.align		4
        /*0030*/ 	.byte	0x03, 0x5f
        /*0032*/ 	.short	0x0101


	//----- nvinfo : EIATTR_VRC_CTA_INIT_COUNT
	.align		4
        /*0034*/ 	.byte	0x02, 0x4a
	.zero		1
	.zero		1


	//----- nvinfo : EIATTR_EXIT_INSTR_OFFSETS
	.align		4
        /*0038*/ 	.byte	0x04, 0x1c
        /*003a*/ 	.short	(.L_45 - .L_44)


	//   ....[0]....
.L_44:
        /*003c*/ 	.word	0x00000070


	//   ....[1]....
        /*0040*/ 	.word	0x00000100


	//----- nvinfo : EIATTR_CBANK_PARAM_SIZE
	.align		4
.L_45:
        /*0044*/ 	.byte	0x03, 0x19
        /*0046*/ 	.short	0x000c


	//----- nvinfo : EIATTR_PARAM_CBANK
	.align		4
        /*0048*/ 	.byte	0x04, 0x0a
        /*004a*/ 	.short	(.L_47 - .L_46)
	.align		4
.L_46:
        /*004c*/ 	.word	index@(.nv.constant0._Z12changeValuesPfi)
        /*0050*/ 	.short	0x0380
        /*0052*/ 	.short	0x000c


	//----- nvinfo : EIATTR_SW_WAR
	.align		4
.L_47:
        /*0054*/ 	.byte	0x04, 0x36
        /*0056*/ 	.short	(.L_49 - .L_48)
.L_48:
        /*0058*/ 	.word	0x00000008
.L_49:


//--------------------- .nv.callgraph             --------------------------
	.section	.nv.callgraph,"",@"SHT_CUDA_CALLGRAPH"
	.align	4
	.sectionentsize	8
	.align		4
        /*0000*/ 	.word	0x00000000
	.align		4
        /*0004*/ 	.word	0xffffffff
	.align		4
        /*0008*/ 	.word	0x00000000
	.align		4
        /*000c*/ 	.word	0xfffffffe
	.align		4
        /*0010*/ 	.word	0x00000000
	.align		4
        /*0014*/ 	.word	0xfffffffd
	.align		4
        /*0018*/ 	.word	0x00000000
	.align		4
        /*001c*/ 	.word	0xfffffffc


//--------------------- .text._Z11updateStatePfS_ififf --------------------------
	.section	.text._Z11updateStatePfS_ififf,"ax",@progbits
	.align	128
        .global         _Z11updateStatePfS_ififf
        .type           _Z11updateStatePfS_ififf,@function
        .size           _Z11updateStatePfS_ififf,(.L_x_9 - _Z11updateStatePfS_ififf)
        .other          _Z11updateStatePfS_ififf,@"STO_CUDA_ENTRY STV_DEFAULT"
_Z11updateStatePfS_ififf:
.text._Z11updateStatePfS_ififf:
[----:B------:R-:W-:Y:S01]  /*0000*/  LDC R1, c[0x0][0x37c] ;  /* 0x0000df00ff017b82 */ /* 0x000fe20000000800 */
[----:B------:R-:W0:Y:S07]  /*0010*/  S2R R3, SR_TID.X ;  /* 0x0000000000037919 */ /* 0x000e2e0000002100 */
[----:B------:R-:W0:Y:S01]  /*0020*/  S2UR UR4, SR_CTAID.X ;  /* 0x00000000000479c3 */ /* 0x000e220000002500 */
[----:B------:R-:W1:Y:S01]  /*0030*/  LDCU UR5, c[0x0][0x398] ;  /* 0x00007300ff0577ac */ /* 0x000e620008000800 */
[----:B------:R-:W1:Y:S06]  /*0040*/  LDCU UR6, c[0x0][0x390] ;  /* 0x00007200ff0677ac */ /* 0x000e6c0008000800 */
[----:B------:R-:W0:Y:S02]  /*0050*/  LDC R0, c[0x0][0x360] ;  /* 0x0000d800ff007b82 */ /* 0x000e240000000800 */
[----:B0-----:R-:W-:Y:S01]  /*0060*/  IMAD R0, R0, UR4, R3 ;  /* 0x0000000400007c24 */ /* 0x001fe2000f8e0203 */
[----:B-1----:R-:W-:-:S04]  /*0070*/  UIADD3 UR4, UPT, UPT, UR5, UR6, URZ ;  /* 0x0000000605047290 */ /* 0x002fc8000fffe0ff */
[----:B------:R-:W-:-:S04]  /*0080*/  IADD3 R9, PT, PT, R0, UR5, RZ ;  /* 0x0000000500097c10 */ /* 0x000fc8000fffe0ff */
[----:B------:R-:W-:-:S13]  /*0090*/  ISETP.GE.AND P0, PT, R9, UR4, PT ;  /* 0x0000000409007c0c */ /* 0x000fda000bf06270 */
[----:B------:R-:W-:Y:S05]  /*00a0*/  @P0 EXIT ;  /* 0x000000000000094d */ /* 0x000fea0003800000 */
[----:B------:R-:W0:Y:S01]  /*00b0*/  LDC.64 R6, c[0x0][0x388] ;  /* 0x0000e200ff067b82 */ /* 0x000e220000000a00 */
[----:B------:R-:W1:Y:S01]  /*00c0*/  LDCU.64 UR4, c[0x0][0x358] ;  /* 0x00006b00ff0477ac */ /* 0x000e620008000a00 */
[----:B------:R-:W2:Y:S06]  /*00d0*/  LDCU UR7, c[0x0][0x39c] ;  /* 0x00007380ff0777ac */ /* 0x000eac0008000800 */
[----:B------:R-:W3:Y:S01]  /*00e0*/  LDC.64 R2, c[0x0][0x380] ;  /* 0x0000e000ff027b82 */ /* 0x000ee20000000a00 */
[----:B0-----:R-:W-:-:S06]  /*00f0*/  IMAD.WIDE R6, R9, 0x4, R6 ;  /* 0x0000000409067825 */ /* 0x001fcc00078e0206 */
[----:B-1----:R-:W4:Y:S01]  /*0100*/  LDG.E R7, desc[UR4][R6.64] ;  /* 0x0000000406077981 */ /* 0x002f22000c1e1900 */
[----:B---3--:R-:W-:-:S05]  /*0110*/  IMAD.WIDE R4, R9, 0x4, R2 ;  /* 0x0000000409047825 */ /* 0x008fca00078e0202 */
[----:B------:R-:W4:Y:S01]  /*0120*/  LDG.E R0, desc[UR4][R4.64] ;  /* 0x0000000404007981 */ /* 0x000f22000c1e1900 */
[----:B------:R-:W-:Y:S01]  /*0130*/  IADD3 R9, PT, PT, R9, -UR6, RZ ;  /* 0x8000000609097c10 */ /* 0x000fe2000fffe0ff */
[----:B------:R-:W0:Y:S04]  /*0140*/  LDCU UR6, c[0x0][0x3a0] ;  /* 0x00007400ff0677ac */ /* 0x000e280008000800 */
[----:B------:R-:W-:-:S04]  /*0150*/  IMAD.WIDE R2, R9, 0x4, R2 ;  /* 0x0000000409027825 */ /* 0x000fc800078e0202 */
[----:B------:R-:W-:Y:S02]  /*0160*/  IMAD.MOV.U32 R9, RZ, RZ, 0x3bbb989d ;  /* 0x3bbb989dff097424 */ /* 0x000fe400078e00ff */
[----:B------:R1:W5:Y:S01]  /*0170*/  LDG.E R3, desc[UR4][R2.64] ;  /* 0x0000000402037981 */ /* 0x000362000c1e1900 */
[----:B------:R-:W-:Y:S01]  /*0180*/  BSSY.RECONVERGENT B0, `(.L_x_0) ;  /* 0x0000018000007945 */ /* 0x000fe20003800200 */
[----:B----4-:R-:W-:Y:S01]  /*0190*/  FADD R0, R0, R7 ;  /* 0x0000000700007221 */ /* 0x010fe20000000000 */
[----:B------:R-:W-:-:S03]  /*01a0*/  HFMA2 R7, -RZ, RZ, 3.7421875, 0 ;  /* 0x437c0000ff077431 */ /* 0x000fc600000001ff */
[----:B0-----:R-:W-:-:S04]  /*01b0*/  FADD R0, R0, -UR6 ;  /* 0x8000000600007e21 */ /* 0x001fc80008000000 */
[----:B--2---:R-:W-:-:S04]  /*01c0*/  FMUL R0, R0, -UR7 ;  /* 0x8000000700007c20 */ /* 0x004fc80008400000 */
[----:B------:R-:W-:-:S04]  /*01d0*/  FFMA.SAT R6, R0, R9, 0.5 ;  /* 0x3f00000000067423 */ /* 0x000fc80000002009 */
[----:B------:R-:W-:-:S04]  /*01e0*/  FFMA.RM R6, R6, R7, 12582913 ;  /* 0x4b40000106067423 */ /* 0x000fc80000004007 */
[----:B------:R-:W-:-:S04]  /*01f0*/  FADD R7, R6, -12583039 ;  /* 0xcb40007f06077421 */ /* 0x000fc80000000000 */
[----:B------:R-:W-:-:S04]  /*0200*/  FFMA R7, R0, 1.4426950216293334961, -R7 ;  /* 0x3fb8aa3b00077823 */ /* 0x000fc80000000807 */
[----:B------:R-:W-:-:S06]  /*0210*/  FFMA R7, R0, 1.925963033500011079e-08, R7 ;  /* 0x32a5706000077823 */ /* 0x000fcc0000000007 */
[----:B------:R-:W0:Y:S01]  /*0220*/  MUFU.EX2 R7, R7 ;  /* 0x0000000700077308 */ /* 0x000e220000000800 */
[----:B------:R-:W-:-:S04]  /*0230*/  IMAD.SHL.U32 R6, R6, 0x800000, RZ ;  /* 0x0080000006067824 */ /* 0x000fc800078e00ff */
[----:B0-----:R-:W-:-:S05]  /*0240*/  FFMA R0, R6, R7, 1 ;  /* 0x3f80000006007423 */ /* 0x001fca0000000007 */
[----:B-1----:R-:W-:-:S04]  /*0250*/  IADD3 R2, PT, PT, R0, 0x1800000, RZ ;  /* 0x0180000000027810 */ /* 0x002fc80007ffe0ff */
[----:B------:R-:W-:-:S04]  /*0260*/  LOP3.LUT R2, R2, 0x7f800000, RZ, 0xc0, !PT ;  /* 0x7f80000002027812 */ /* 0x000fc800078ec0ff */
[----:B------:R-:W-:-:S13]  /*0270*/  ISETP.GT.U32.AND P0, PT, R2, 0x1ffffff, PT ;  /* 0x01ffffff0200780c */ /* 0x000fda0003f04070 */
[----:B------:R-:W-:Y:S05]  /*0280*/  @P0 BRA `(.L_x_1) ;  /* 0x00000000000c0947 */ /* 0x000fea0003800000 */
[----:B------:R-:W-:-:S07]  /*0290*/  MOV R6, 0x2b0 ;  /* 0x000002b000067802 */ /* 0x000fce0000000f00 */
[----:B-----5:R-:W-:Y:S05]  /*02a0*/  CALL.REL.NOINC `($__internal_0_$__cuda_sm20_rcp_rn_f32_slowpath) ;  /* 0x00000000002c7944 */ /* 0x020fea0003c00000 */
[----:B------:R-:W-:Y:S05]  /*02b0*/  BRA `(.L_x_2) ;  /* 0x0000000000107947 */ /* 0x000fea0003800000 */
.L_x_1:
[----:B------:R-:W0:Y:S02]  /*02c0*/  MUFU.RCP R7, R0 ;  /* 0x0000000000077308 */ /* 0x000e240000001000 */
[----:B0-----:R-:W-:-:S04]  /*02d0*/  FFMA R2, R0, R7, -1 ;  /* 0xbf80000000027423 */ /* 0x001fc80000000007 */
[----:B------:R-:W-:-:S04]  /*02e0*/  FADD.FTZ R2, -R2, -RZ ;  /* 0x800000ff02027221 */ /* 0x000fc80000010100 */
[----:B------:R-:W-:-:S07]  /*02f0*/  FFMA R2, R7, R2, R7 ;  /* 0x0000000207027223 */ /* 0x000fce0000000007 */
.L_x_2:
[----:B------:R-:W-:Y:S05]  /*0300*/  BSYNC.RECONVERGENT B0 ;  /* 0x0000000000007941 */ /* 0x000fea0003800200 */
.L_x_0:
[----:B------:R-:W0:Y:S01]  /*0310*/  LDCU UR6, c[0x0][0x394] ;  /* 0x00007280ff0677ac */ /* 0x000e220008000800 */
[----:B-----5:R-:W-:-:S04]  /*0320*/  FADD R2, -R3, R2 ;  /* 0x0000000203027221 */ /* 0x020fc80000000100 */
[----:B0-----:R-:W-:-:S05]  /*0330*/  FFMA R3, R2, UR6, R3 ;  /* 0x0000000602037c23 */ /* 0x001fca0008000003 */
[----:B------:R-:W-:Y:S01]  /*0340*/  STG.E desc[UR4][R4.64], R3 ;  /* 0x0000000304007986 */ /* 0x000fe2000c101904 */
[----:B------:R-:W-:Y:S05]  /*0350*/  EXIT ;  /* 0x000000000000794d */ /* 0x000fea0003800000 */
        .weak           $__internal_0_$__cuda_sm20_rcp_rn_f32_slowpath
        .type           $__internal_0_$__cuda_sm20_rcp_rn_f32_slowpath,@function
        .size           $__internal_0_$__cuda_sm20_rcp_rn_f32_slowpath,(.L_x_9 - $__internal_0_$__cuda_sm20_rcp_rn_f32_slowpath)
$__internal_0_$__cuda_sm20_rcp_rn_f32_slowpath:
[----:B------:R-:W-:Y:S01]  /*0360*/  IMAD.SHL.U32 R2, R0, 0x2, RZ ;  /* 0x0000000200027824 */ /* 0x000fe200078e00ff */
[----:B------:R-:W-:Y:S04]  /*0370*/  BSSY.RECONVERGENT B1, `(.L_x_3) ;  /* 0x0000030000017945 */ /* 0x000fe80003800200 */
[----:B------:R-:W-:-:S04]  /*0380*/  SHF.R.U32.HI R2, RZ, 0x18, R2 ;  /* 0x00000018ff027819 */ /* 0x000fc80000011602 */
[----:B------:R-:W-:-:S13]  /*0390*/  ISETP.NE.U32.AND P0, PT, R2, RZ, PT ;  /* 0x000000ff0200720c */ /* 0x000fda0003f05070 */
[----:B------:R-:W-:Y:S05]  /*03a0*/  @P0 BRA `(.L_x_4) ;  /* 0x0000000000280947 */ /* 0x000fea0003800000 */
[----:B------:R-:W-:-:S04]  /*03b0*/  SHF.L.U32 R2, R0, 0x1, RZ ;  /* 0x0000000100027819 */ /* 0x000fc800000006ff */
[----:B------:R-:W-:-:S13]  /*03c0*/  ISETP.NE.AND P0, PT, R2, RZ, PT ;  /* 0x000000ff0200720c */ /* 0x000fda0003f05270 */
[----:B------:R-:W-:Y:S01]  /*03d0*/  @P0 FFMA R8, R0, 1.84467440737095516160e+19, RZ ;  /* 0x5f80000000080823 */ /* 0x000fe200000000ff */
[----:B------:R-:W-:Y:S08]  /*03e0*/  @!P0 MUFU.RCP R7, R0 ;  /* 0x0000000000078308 */ /* 0x000ff00000001000 */
[----:B------:R-:W0:Y:S02]  /*03f0*/  @P0 MUFU.RCP R9, R8 ;  /* 0x0000000800090308 */ /* 0x000e240000001000 */
[----:B0-----:R-:W-:-:S04]  /*0400*/  @P0 FFMA R2, R8, R9, -1 ;  /* 0xbf80000008020423 */ /* 0x001fc80000000009 */
[----:B------:R-:W-:-:S04]  /*0410*/  @P0 FADD.FTZ R2, -R2, -RZ ;  /* 0x800000ff02020221 */ /* 0x000fc80000010100 */
[----:B------:R-:W-:-:S04]  /*0420*/  @P0 FFMA R2, R9, R2, R9 ;  /* 0x0000000209020223 */ /* 0x000fc80000000009 */
[----:B------:R-:W-:Y:S01]  /*0430*/  @P0 FFMA R7, R2, 1.84467440737095516160e+19, RZ ;  /* 0x5f80000002070823 */ /* 0x000fe200000000ff */
[----:B------:R-:W-:Y:S06]  /*0440*/  BRA `(.L_x_5) ;  /* 0x0000000000887947 */ /* 0x000fec0003800000 */
.L_x_4:
[----:B------:R-:W-:-:S05]  /*0450*/  VIADD R7, R2, 0xffffff03 ;  /* 0xffffff0302077836 */ /* 0x000fca0000000000 */
[----:B------:R-:W-:-:S13]  /*0460*/  ISETP.GT.U32.AND P0, PT, R7, 0x1, PT ;  /* 0x000000010700780c */ /* 0x000fda0003f04070 */
[----:B------:R-:W-:Y:S05]  /*0470*/  @P0 BRA `(.L_x_6) ;  /* 0x0000000000780947 */ /* 0x000fea0003800000 */
[----:B------:R-:W-:Y:S02]  /*0480*/  LOP3.LUT R8, R0, 0x7fffff, RZ, 0xc0, !PT ;  /* 0x007fffff00087812 */ /* 0x000fe400078ec0ff */
[----:B------:R-:W-:Y:S02]  /*0490*/  MOV R12, 0x3 ;  /* 0x00000003000c7802 */ /* 0x000fe40000000f00 */
[----:B------:R-:W-:Y:S02]  /*04a0*/  LOP3.LUT R8, R8, 0x3f800000, RZ, 0xfc, !PT ;  /* 0x3f80000008087812 */ /* 0x000fe400078efcff */
[----:B------:R-:W-:Y:S02]  /*04b0*/  SHF.L.U32 R13, R12, R7, RZ ;  /* 0x000000070c0d7219 */ /* 0x000fe400000006ff */
[----:B------:R-:W0:Y:S02]  /*04c0*/  MUFU.RCP R9, R8 ;  /* 0x0000000800097308 */ /* 0x000e240000001000 */
[----:B0-----:R-:W-:-:S04]  /*04d0*/  FFMA R10, R8, R9, -1 ;  /* 0xbf800000080a7423 */ /* 0x001fc80000000009 */
[----:B------:R-:W-:-:S04]  /*04e0*/  FADD.FTZ R10, -R10, -RZ ;  /* 0x800000ff0a0a7221 */ /* 0x000fc80000010100 */
[CCC-:B------:R-:W-:Y:S01]  /*04f0*/  FFMA.RM R11, R9.reuse, R10.reuse, R9.reuse ;  /* 0x0000000a090b7223 */ /* 0x1c0fe20000004009 */
[----:B------:R-:W-:-:S04]  /*0500*/  FFMA.RP R10, R9, R10, R9 ;  /* 0x0000000a090a7223 */ /* 0x000fc80000008009 */
[C---:B------:R-:W-:Y:S02]  /*0510*/  LOP3.LUT R9, R11.reuse, 0x7fffff, RZ, 0xc0, !PT ;  /* 0x007fffff0b097812 */ /* 0x040fe400078ec0ff */
[----:B------:R-:W-:Y:S02]  /*0520*/  FSETP.NEU.FTZ.AND P0, PT, R11, R10, PT ;  /* 0x0000000a0b00720b */ /* 0x000fe40003f1d000 */
[----:B------:R-:W-:Y:S02]  /*0530*/  LOP3.LUT R10, R9, 0x800000, RZ, 0xfc, !PT ;  /* 0x00800000090a7812 */ /* 0x000fe400078efcff */
[----:B------:R-:W-:Y:S02]  /*0540*/  SEL R9, RZ, 0xffffffff, !P0 ;  /* 0xffffffffff097807 */ /* 0x000fe40004000000 */
[----:B------:R-:W-:-:S03]  /*0550*/  LOP3.LUT R8, R13, R10, RZ, 0xc0, !PT ;  /* 0x0000000a0d087212 */ /* 0x000fc600078ec0ff */
[----:B------:R-:W-:Y:S01]  /*0560*/  IMAD.MOV R9, RZ, RZ, -R9 ;  /* 0x000000ffff097224 */ /* 0x000fe200078e0a09 */
[----:B------:R-:W-:-:S04]  /*0570*/  SHF.R.U32.HI R8, RZ, R7, R8 ;  /* 0x00000007ff087219 */ /* 0x000fc80000011608 */
[----:B------:R-:W-:Y:S02]  /*0580*/  LOP3.LUT P1, RZ, R9, R7, R10, 0xf8, !PT ;  /* 0x0000000709ff7212 */ /* 0x000fe4000782f80a */
[C---:B------:R-:W-:Y:S02]  /*0590*/  LOP3.LUT P0, RZ, R8.reuse, 0x1, RZ, 0xc0, !PT ;  /* 0x0000000108ff7812 */ /* 0x040fe4000780c0ff */
[----:B------:R-:W-:-:S04]  /*05a0*/  LOP3.LUT P2, RZ, R8, 0x2, RZ, 0xc0, !PT ;  /* 0x0000000208ff7812 */ /* 0x000fc8000784c0ff */
[----:B------:R-:W-:Y:S02]  /*05b0*/  PLOP3.LUT P0, PT, P0, P1, P2, 0xe0, 0x0 ;  /* 0x000000000000781c */ /* 0x000fe40000703c20 */
[----:B------:R-:W-:Y:S02]  /*05c0*/  LOP3.LUT P1, RZ, R0, 0x7fffff, RZ, 0xc0, !PT ;  /* 0x007fffff00ff7812 */ /* 0x000fe4000782c0ff */
[----:B------:R-:W-:-:S04]  /*05d0*/  SEL R7, RZ, 0x1, !P0 ;  /* 0x00000001ff077807 */ /* 0x000fc80004000000 */
[----:B------:R-:W-:-:S04]  /*05e0*/  IADD3 R7, PT, PT, -R7, RZ, RZ ;  /* 0x000000ff07077210 */ /* 0x000fc80007ffe1ff */
[----:B------:R-:W-:Y:S01]  /*05f0*/  ISETP.GE.AND P0, PT, R7, RZ, PT ;  /* 0x000000ff0700720c */ /* 0x000fe20003f06270 */
[----:B------:R-:W-:-:S05]  /*0600*/  VIADD R7, R2, 0xffffff04 ;  /* 0xffffff0402077836 */ /* 0x000fca0000000000 */
[----:B------:R-:W-:-:S07]  /*0610*/  SHF.R.U32.HI R7, RZ, R7, R10 ;  /* 0x00000007ff077219 */ /* 0x000fce000001160a */
[----:B------:R-:W-:-:S05]  /*0620*/  @!P0 IADD3 R7, PT, PT, R7, 0x1, RZ ;  /* 0x0000000107078810 */ /* 0x000fca0007ffe0ff */
[----:B------:R-:W-:-:S05]  /*0630*/  @!P1 IMAD.SHL.U32 R7, R7, 0x2, RZ ;  /* 0x0000000207079824 */ /* 0x000fca00078e00ff */
[----:B------:R-:W-:Y:S01]  /*0640*/  LOP3.LUT R7, R7, 0x80000000, R0, 0xf8, !PT ;  /* 0x8000000007077812 */ /* 0x000fe200078ef800 */
[----:B------:R-:W-:Y:S06]  /*0650*/  BRA `(.L_x_5) ;  /* 0x0000000000047947 */ /* 0x000fec0003800000 */
.L_x_6:
[----:B------:R0:W1:Y:S02]  /*0660*/  MUFU.RCP R7, R0 ;  /* 0x0000000000077308 */ /* 0x0000640000001000 */
.L_x_5:
[----:B------:R-:W-:Y:S05]  /*0670*/  BSYNC.RECONVERGENT B1 ;  /* 0x0000000000017941 */ /* 0x000fea0003800200 */
.L_x_3:
[----:B-1----:R-:W-:Y:S01]  /*0680*/  MOV R2, R7 ;  /* 0x0000000700027202 */ /* 0x002fe20000000f00 */
[----:B------:R-:W-:-:S04]  /*0690*/  IMAD.MOV.U32 R7, RZ, RZ, 0x0 ;  /* 0x00000000ff077424 */ /* 0x000fc800078e00ff */
[----:B0-----:R-:W-:Y:S05]  /*06a0*/  RET.REL.NODEC R6 `(_Z11updateStatePfS_ififf) ;  /* 0xfffffff806547950 */ /* 0x001fea0003c3ffff */
.L_x_7:
[----:B------:R-:W-:-:S00]  /*06b0*/  BRA `(.L_x_7) ;  /* 0xfffffffc00fc7947 */ /* 0x000fc0000383ffff */
[----:B------:R-:W-:-:S00]  /*06c0*/  NOP ;  /* 0x0000000000007918 */ /* 0x000fc00000000000 */
        /* <DEDUP_REMOVED lines=11> */
.L_x_9:


//--------------------- .text._Z12changeValuesPfi --------------------------
	.section	.text._Z12changeValuesPfi,"ax",@progbits
	.align	128
        .global         _Z12changeValuesPfi
        .type           _Z12changeValuesPfi,@function
        .size           _Z12changeValuesPfi,(.L_x_11 - _Z12changeValuesPfi)
        .other          _Z12changeValuesPfi,@"STO_CUDA_ENTRY STV_DEFAULT"
_Z12changeValuesPfi:
.text._Z12changeValuesPfi:
[----:B------:R-:W-:Y:S01]  /*0000*/  LDC R1, c[0x0][0x37c] ;  /* 0x0000df00ff017b82 */ /* 0x000fe20000000800 */
[----:B------:R-:W0:Y:S07]  /*0010*/  S2R R0, SR_TID.X ;  /* 0x0000000000007919 */ /* 0x000e2e0000002100 */
[----:B------:R-:W0:Y:S01]  /*0020*/  S2UR UR4, SR_CTAID.X ;  /* 0x00000000000479c3 */ /* 0x000e220000002500 */
[----:B------:R-:W1:Y:S07]  /*0030*/  LDCU UR5, c[0x0][0x388] ;  /* 0x00007100ff0577ac */ /* 0x000e6e0008000800 */
[----:B------:R-:W0:Y:S02]  /*0040*/  LDC R5, c[0x0][0x360] ;  /* 0x0000d800ff057b82 */ /* 0x000e240000000800 */
[----:B0-----:R-:W-:-:S05]  /*0050*/  IMAD R5, R5, UR4, R0 ;  /* 0x0000000405057c24 */ /* 0x001fca000f8e0200 */
[----:B-1----:R-:W-:-:S13]  /*0060*/  ISETP.GE.AND P0, PT, R5, UR5, PT ;  /* 0x0000000505007c0c */ /* 0x002fda000bf06270 */
[----:B------:R-:W-:Y:S05]  /*0070*/  @P0 EXIT ;  /* 0x000000000000094d */ /* 0x000fea0003800000 */
[----:B------:R-:W0:Y:S01]  /*0080*/  LDC.64 R2, c[0x0][0x380] ;  /* 0x0000e000ff027b82 */ /* 0x000e220000000a00 */
[----:B------:R-:W1:Y:S01]  /*0090*/  LDCU.64 UR4, c[0x0][0x358] ;  /* 0x00006b00ff0477ac */ /* 0x000e620008000a00 */
[----:B0-----:R-:W-:-:S05]  /*00a0*/  IMAD.WIDE R2, R5, 0x4, R2 ;  /* 0x0000000405027825 */ /* 0x001fca00078e0202 */
[----:B-1----:R-:W2:Y:S02]  /*00b0*/  LDG.E R0, desc[UR4][R2.64] ;  /* 0x0000000402007981 */ /* 0x002ea4000c1e1900 */
[----:B--2---:R-:W-:-:S06]  /*00c0*/  FMUL R0, R0, 10 ;  /* 0x4120000000007820 */ /* 0x004fcc0000400000 */
[----:B------:R-:W0:Y:S02]  /*00d0*/  F2I.TRUNC.NTZ R0, R0 ;  /* 0x0000000000007305 */ /* 0x000e24000020f100 */
[----:B0-----:R-:W-:-:S05]  /*00e0*/  I2FP.F32.S32 R5, R0 ;  /* 0x0000000000057245 */ /* 0x001fca0000201400 */
[----:B------:R-:W-:Y:S01]  /*00f0*/  STG.E desc[UR4][R2.64], R5 ;  /* 0x0000000502007986 */ /* 0x000fe2000c101904 */
[----:B------:R-:W-:Y:S05]  /*0100*/  EXIT ;  /* 0x000000000000794d */ /* 0x000fea0003800000 */
.L_x_8:
        /* <DEDUP_REMOVED lines=15> */
.L_x_11:


//--------------------- .nv.shared.reserved.0     --------------------------
	.section	.nv.shared.reserved.0,"aw",@nobits
	.weak		__nv_reservedSMEM_offset_0_alias
	.size		__nv_reservedSMEM_offset_0_alias, 0, 64
	.other		__nv_reservedSMEM_offset_0_alias,@"STO_CUDA_RESERVED_SHARED STV_DEFAULT"
__nv_reservedSMEM_offset_0_alias:
	.zero		0
	.zero		64


//--------------------- .nv.constant0._Z11updateStatePfS_ififf --------------------------
	.section	.nv.constant0._Z11updateStatePfS_ififf,"a",@progbits
	.sectionflags	@""
	.align	4
.nv.constant0._Z11updateStatePfS_ififf:
	.zero		932


//--------------------- .nv.constant0._Z12changeValuesPfi --------------------------
	.section	.nv.constant0._Z12changeValuesPfi,"a",@progbits
	.sectionflags	@""
	.align	4
.nv.constant0._Z12changeValuesPfi:
	.zero		908


//--------------------- SYMBOLS --------------------------

	.type		.nv.reservedSmem.offset0,@object
	.size		.nv.reservedSmem.offset0,0x4
